//
// Generated by NVIDIA NVVM Compiler
//
// Compiler Build ID: CL-36424714
// Cuda compilation tools, release 13.0, V13.0.88
// Based on NVVM 20.0.0
//

.version 9.0
.target sm_100
.address_size 64

	// .globl	_Z8init_matPmPS_m
// _ZZ14fast_transposePPmS0_mE7a_block has been demoted

.visible .entry _Z8init_matPmPS_m(
	.param .u64 .ptr .align 1 _Z8init_matPmPS_m_param_0,
	.param .u64 .ptr .align 1 _Z8init_matPmPS_m_param_1,
	.param .u64 _Z8init_matPmPS_m_param_2
)
{
	.reg .pred 	%p<3>;
	.reg .b32 	%r<3>;
	.reg .b64 	%rd<15>;

	ld.param.u64 	%rd6, [_Z8init_matPmPS_m_param_0];
	ld.param.u64 	%rd7, [_Z8init_matPmPS_m_param_1];
	ld.param.u64 	%rd8, [_Z8init_matPmPS_m_param_2];
	mov.u32 	%r1, %tid.x;
	cvt.u64.u32 	%rd14, %r1;
	setp.le.u64 	%p1, %rd8, %rd14;
	@%p1 bra 	$L__BB0_3;
	mov.u32 	%r2, %ntid.x;
	cvt.u64.u32 	%rd2, %r2;
	cvta.to.global.u64 	%rd3, %rd7;
$L__BB0_2:
	mul.lo.s64 	%rd9, %rd14, %rd8;
	shl.b64 	%rd10, %rd9, 3;
	add.s64 	%rd11, %rd6, %rd10;
	shl.b64 	%rd12, %rd14, 3;
	add.s64 	%rd13, %rd3, %rd12;
	st.global.u64 	[%rd13], %rd11;
	add.s64 	%rd14, %rd14, %rd2;
	setp.lt.u64 	%p2, %rd14, %rd8;
	@%p2 bra 	$L__BB0_2;
$L__BB0_3:
	ret;

}
	// .globl	_Z9transposePPmS0_m
.visible .entry _Z9transposePPmS0_m(
	.param .u64 .ptr .align 1 _Z9transposePPmS0_m_param_0,
	.param .u64 .ptr .align 1 _Z9transposePPmS0_m_param_1,
	.param .u64 _Z9transposePPmS0_m_param_2
)
{
	.reg .pred 	%p<3>;
	.reg .b32 	%r<4>;
	.reg .b64 	%rd<23>;

	ld.param.u64 	%rd7, [_Z9transposePPmS0_m_param_0];
	ld.param.u64 	%rd8, [_Z9transposePPmS0_m_param_1];
	ld.param.u64 	%rd9, [_Z9transposePPmS0_m_param_2];
	mov.u32 	%r2, %tid.x;
	cvt.u64.u32 	%rd22, %r2;
	mov.u32 	%r1, %ctaid.x;
	setp.le.u64 	%p1, %rd9, %rd22;
	@%p1 bra 	$L__BB1_3;
	cvta.to.global.u64 	%rd10, %rd7;
	mul.wide.u32 	%rd11, %r1, 8;
	add.s64 	%rd2, %rd10, %rd11;
	mov.u32 	%r3, %ntid.x;
	cvt.u64.u32 	%rd3, %r3;
	cvta.to.global.u64 	%rd4, %rd8;
$L__BB1_2:
	ld.global.u64 	%rd12, [%rd2];
	cvta.to.global.u64 	%rd13, %rd12;
	shl.b64 	%rd14, %rd22, 3;
	add.s64 	%rd15, %rd13, %rd14;
	ld.global.u64 	%rd16, [%rd15];
	add.s64 	%rd17, %rd4, %rd14;
	ld.global.u64 	%rd18, [%rd17];
	cvta.to.global.u64 	%rd19, %rd18;
	add.s64 	%rd21, %rd19, %rd11;
	st.global.u64 	[%rd21], %rd16;
	add.s64 	%rd22, %rd22, %rd3;
	setp.lt.u64 	%p2, %rd22, %rd9;
	@%p2 bra 	$L__BB1_2;
$L__BB1_3:
	ret;

}
	// .globl	_Z14fast_transposePPmS0_m
.visible .entry _Z14fast_transposePPmS0_m(
	.param .u64 .ptr .align 1 _Z14fast_transposePPmS0_m_param_0,
	.param .u64 .ptr .align 1 _Z14fast_transposePPmS0_m_param_1,
	.param .u64 _Z14fast_transposePPmS0_m_param_2
)
{
	.reg .pred 	%p<2>;
	.reg .b32 	%r<18>;
	.reg .b64 	%rd<42>;
	// demoted variable
	.shared .align 8 .b8 _ZZ14fast_transposePPmS0_mE7a_block[2048];
	ld.param.u64 	%rd8, [_Z14fast_transposePPmS0_m_param_0];
	ld.param.u64 	%rd9, [_Z14fast_transposePPmS0_m_param_1];
	ld.param.u64 	%rd10, [_Z14fast_transposePPmS0_m_param_2];
	mov.u32 	%r1, %tid.y;
	cvt.u64.u32 	%rd11, %r1;
	mov.u32 	%r2, %tid.x;
	cvt.u64.u32 	%rd12, %r2;
	mad.lo.s64 	%rd1, %rd10, %rd11, %rd12;
	or.b64  	%rd13, %rd1, %rd10;
	and.b64  	%rd14, %rd13, -4294967296;
	setp.ne.s64 	%p1, %rd14, 0;
	@%p1 bra 	$L__BB2_2;
	cvt.u32.u64 	%r3, %rd10;
	cvt.u32.u64 	%r4, %rd1;
	div.u32 	%r5, %r4, %r3;
	mul.lo.s32 	%r6, %r5, %r3;
	sub.s32 	%r7, %r4, %r6;
	cvt.u64.u32 	%rd40, %r5;
	cvt.u64.u32 	%rd41, %r7;
	bra.uni 	$L__BB2_3;
$L__BB2_2:
	div.u64 	%rd40, %rd1, %rd10;
	mul.lo.s64 	%rd15, %rd40, %rd10;
	sub.s64 	%rd41, %rd1, %rd15;
$L__BB2_3:
	mov.u32 	%r8, %ctaid.y;
	cvt.u64.u32 	%rd16, %r8;
	mul.lo.s64 	%rd17, %rd10, %rd16;
	add.s64 	%rd18, %rd40, %rd17;
	cvta.to.global.u64 	%rd19, %rd8;
	shl.b64 	%rd20, %rd18, 3;
	add.s64 	%rd21, %rd19, %rd20;
	ld.global.u64 	%rd22, [%rd21];
	cvta.to.global.u64 	%rd23, %rd22;
	mov.u32 	%r9, %ctaid.x;
	cvt.u64.u32 	%rd24, %r9;
	mul.lo.s64 	%rd25, %rd10, %rd24;
	add.s64 	%rd26, %rd41, %rd25;
	shl.b64 	%rd27, %rd26, 3;
	add.s64 	%rd28, %rd23, %rd27;
	ld.global.u64 	%rd29, [%rd28];
	cvt.u32.u64 	%r10, %rd1;
	shl.b32 	%r11, %r10, 3;
	mov.u32 	%r12, _ZZ14fast_transposePPmS0_mE7a_block;
	add.s32 	%r13, %r12, %r11;
	st.shared.u64 	[%r13], %rd29;
	bar.sync 	0;
	cvt.u32.u64 	%r14, %rd10;
	mad.lo.s32 	%r15, %r2, %r14, %r1;
	shl.b32 	%r16, %r15, 3;
	add.s32 	%r17, %r12, %r16;
	ld.shared.u64 	%rd30, [%r17];
	add.s64 	%rd31, %rd40, %rd25;
	cvta.to.global.u64 	%rd32, %rd9;
	shl.b64 	%rd33, %rd31, 3;
	add.s64 	%rd34, %rd32, %rd33;
	ld.global.u64 	%rd35, [%rd34];
	cvta.to.global.u64 	%rd36, %rd35;
	add.s64 	%rd37, %rd41, %rd17;
	shl.b64 	%rd38, %rd37, 3;
	add.s64 	%rd39, %rd36, %rd38;
	st.global.u64 	[%rd39], %rd30;
	ret;

}


// ===== COMPILED SASS (sm_100) =====

	.target	sm_100

	.elftype	@"ET_EXEC"


//--------------------- .note.nv.tkinfo           --------------------------
	.section	.note.nv.tkinfo,"",@"SHT_NOTE"
	.sectionflags	@"SHF_NOTE_NV_TKINFO"
	.tkinfo
        /*0018*/ 	.word	0x00000002
        /*0030*/ 	.string	""
        /*0030*/ 	.string	"ptxas"
        /*0030*/ 	.string	"Cuda compilation tools, release 13.0, V13.0.88"
        /*0030*/ 	.string	"Build cuda_13.0.r13.0/compiler.36424714_0"
        /*0030*/ 	.string	"-arch sm_100 -m 64 "



//--------------------- .note.nv.cuinfo           --------------------------
	.section	.note.nv.cuinfo,"",@"SHT_NOTE"
	.sectionflags	@"SHF_NOTE_NV_CUINFO"
        /*0018*/ 	.short	0x0002
        /*001a*/ 	.short	0x0064
        /*001c*/ 	.short	0x0082
	.zero		2


//--------------------- .nv.info                  --------------------------
	.section	.nv.info,"",@"SHT_CUDA_INFO"
	.align	4


	//----- nvinfo : EIATTR_REGCOUNT
	.align		4
        /*0000*/ 	.byte	0x04, 0x2f
        /*0002*/ 	.short	(.L_1 - .L_0)
	.align		4
.L_0:
        /*0004*/ 	.word	index@(_Z8init_matPmPS_m)
        /*0008*/ 	.word	0x0000000c


	//----- nvinfo : EIATTR_FRAME_SIZE
	.align		4
.L_1:
        /*000c*/ 	.byte	0x04, 0x11
        /*000e*/ 	.short	(.L_3 - .L_2)
	.align		4
.L_2:
        /*0010*/ 	.word	index@(_Z8init_matPmPS_m)
        /*0014*/ 	.word	0x00000000


	//----- nvinfo : EIATTR_REGCOUNT
	.align		4
.L_3:
        /*0018*/ 	.byte	0x04, 0x2f
        /*001a*/ 	.short	(.L_5 - .L_4)
	.align		4
.L_4:
        /*001c*/ 	.word	index@(_Z9transposePPmS0_m)
        /*0020*/ 	.word	0x00000012


	//----- nvinfo : EIATTR_FRAME_SIZE
	.align		4
.L_5:
        /*0024*/ 	.byte	0x04, 0x11
        /*0026*/ 	.short	(.L_7 - .L_6)
	.align		4
.L_6:
        /*0028*/ 	.word	index@(_Z9transposePPmS0_m)
        /*002c*/ 	.word	0x00000000


	//----- nvinfo : EIATTR_REGCOUNT
	.align		4
.L_7:
        /*0030*/ 	.byte	0x04, 0x2f
        /*0032*/ 	.short	(.L_9 - .L_8)
	.align		4
.L_8:
        /*0034*/ 	.word	index@(_Z14fast_transposePPmS0_m)
        /*0038*/ 	.word	0x00000018


	//----- nvinfo : EIATTR_FRAME_SIZE
	.align		4
.L_9:
        /*003c*/ 	.byte	0x04, 0x11
        /*003e*/ 	.short	(.L_11 - .L_10)
	.align		4
.L_10:
        /*0040*/ 	.word	index@($__internal_0_$__cuda_sm20_div_u64)
        /*0044*/ 	.word	0x00000000


	//----- nvinfo : EIATTR_FRAME_SIZE
	.align		4
.L_11:
        /*0048*/ 	.byte	0x04, 0x11
        /*004a*/ 	.short	(.L_13 - .L_12)
	.align		4
.L_12:
        /*004c*/ 	.word	index@(_Z14fast_transposePPmS0_m)
        /*0050*/ 	.word	0x00000000


	//----- nvinfo : EIATTR_MIN_STACK_SIZE
	.align		4
.L_13:
        /*0054*/ 	.byte	0x04, 0x12
        /*0056*/ 	.short	(.L_15 - .L_14)
	.align		4
.L_14:
        /*0058*/ 	.word	index@(_Z14fast_transposePPmS0_m)
        /*005c*/ 	.word	0x00000000


	//----- nvinfo : EIATTR_MIN_STACK_SIZE
	.align		4
.L_15:
        /*0060*/ 	.byte	0x04, 0x12
        /*0062*/ 	.short	(.L_17 - .L_16)
	.align		4
.L_16:
        /*0064*/ 	.word	index@(_Z9transposePPmS0_m)
        /*0068*/ 	.word	0x00000000


	//----- nvinfo : EIATTR_MIN_STACK_SIZE
	.align		4
.L_17:
        /*006c*/ 	.byte	0x04, 0x12
        /*006e*/ 	.short	(.L_19 - .L_18)
	.align		4
.L_18:
        /*0070*/ 	.word	index@(_Z8init_matPmPS_m)
        /*0074*/ 	.word	0x00000000
.L_19:


//--------------------- .nv.compat                --------------------------
	.section	.nv.compat,"",@"SHT_CUDA_COMPAT_INFO"
	.align	4
        /*0000*/ 	.byte	0x02, 0x09, 0x00, 0x00, 0x02, 0x02, 0x01, 0x00, 0x02, 0x05, 0x05, 0x00, 0x03, 0x07, 0x01, 0x01
        /*0010*/ 	.byte	0x02, 0x03, 0x00, 0x00, 0x02, 0x06, 0x01, 0x00, 0x04, 0x0b, 0x08, 0x00, 0x09, 0x00, 0x00, 0x00
        /*0020*/ 	.byte	0x00, 0x00, 0x00, 0x00


//--------------------- .nv.info._Z14fast_transposePPmS0_m --------------------------
	.section	.nv.info._Z14fast_transposePPmS0_m,"",@"SHT_CUDA_INFO"
	.sectionflags	@""
	.align	4


	//----- nvinfo : EIATTR_CUDA_API_VERSION
	.align		4
        /*0000*/ 	.byte	0x04, 0x37
        /*0002*/ 	.short	(.L_21 - .L_20)
.L_20:
        /*0004*/ 	.word	0x00000082


	//----- nvinfo : EIATTR_KPARAM_INFO
	.align		4
.L_21:
        /*0008*/ 	.byte	0x04, 0x17
        /*000a*/ 	.short	(.L_23 - .L_22)
.L_22:
        /*000c*/ 	.word	0x00000000
        /*0010*/ 	.short	0x0002
        /*0012*/ 	.short	0x0010
        /*0014*/ 	.byte	0x00, 0xf0, 0x21, 0x00


	//----- nvinfo : EIATTR_KPARAM_INFO
	.align		4
.L_23:
        /*0018*/ 	.byte	0x04, 0x17
        /*001a*/ 	.short	(.L_25 - .L_24)
.L_24:
        /*001c*/ 	.word	0x00000000
        /*0020*/ 	.short	0x0001
        /*0022*/ 	.short	0x0008
        /*0024*/ 	.byte	0x00, 0xf5, 0x21, 0x00


	//----- nvinfo : EIATTR_KPARAM_INFO
	.align		4
.L_25:
        /*0028*/ 	.byte	0x04, 0x17
        /*002a*/ 	.short	(.L_27 - .L_26)
.L_26:
        /*002c*/ 	.word	0x00000000
        /*0030*/ 	.short	0x0000
        /*0032*/ 	.short	0x0000
        /*0034*/ 	.byte	0x00, 0xf5, 0x21, 0x00


	//----- nvinfo : EIATTR_SPARSE_MMA_MASK
	.align		4
.L_27:
        /*0038*/ 	.byte	0x03, 0x50
        /*003a*/ 	.short	0x0000


	//----- nvinfo : EIATTR_MAXREG_COUNT
	.align		4
        /*003c*/ 	.byte	0x03, 0x1b
        /*003e*/ 	.short	0x00ff


	//----- nvinfo : EIATTR_NUM_BARRIERS
	.align		4
        /*0040*/ 	.byte	0x02, 0x4c
        /*0042*/ 	.byte	0x01
	.zero		1


	//----- nvinfo : EIATTR_MERCURY_ISA_VERSION
	.align		4
        /*0044*/ 	.byte	0x03, 0x5f
        /*0046*/ 	.short	0x0101


	//----- nvinfo : EIATTR_VRC_CTA_INIT_COUNT
	.align		4
        /*0048*/ 	.byte	0x02, 0x4a
	.zero		1
	.zero		1


	//----- nvinfo : EIATTR_EXIT_INSTR_OFFSETS
	.align		4
        /*004c*/ 	.byte	0x04, 0x1c
        /*004e*/ 	.short	(.L_29 - .L_28)


	//   ....[0]....
.L_28:
        /*0050*/ 	.word	0x00000590


	//----- nvinfo : EIATTR_CRS_STACK_SIZE
	.align		4
.L_29:
        /*0054*/ 	.byte	0x04, 0x1e
        /*0056*/ 	.short	(.L_31 - .L_30)
.L_30:
        /*0058*/ 	.word	0x00000000


	//----- nvinfo : EIATTR_CBANK_PARAM_SIZE
	.align		4
.L_31:
        /*005c*/ 	.byte	0x03, 0x19
        /*005e*/ 	.short	0x0018


	//----- nvinfo : EIATTR_PARAM_CBANK
	.align		4
        /*0060*/ 	.byte	0x04, 0x0a
        /*0062*/ 	.short	(.L_33 - .L_32)
	.align		4
.L_32:
        /*0064*/ 	.word	index@(.nv.constant0._Z14fast_transposePPmS0_m)
        /*0068*/ 	.short	0x0380
        /*006a*/ 	.short	0x0018


	//----- nvinfo : EIATTR_SW_WAR
	.align		4
.L_33:
        /*006c*/ 	.byte	0x04, 0x36
        /*006e*/ 	.short	(.L_35 - .L_34)
.L_34:
        /*0070*/ 	.word	0x00000008
.L_35:


//--------------------- .nv.info._Z9transposePPmS0_m --------------------------
	.section	.nv.info._Z9transposePPmS0_m,"",@"SHT_CUDA_INFO"
	.sectionflags	@""
	.align	4


	//----- nvinfo : EIATTR_CUDA_API_VERSION
	.align		4
        /*0000*/ 	.byte	0x04, 0x37
        /*0002*/ 	.short	(.L_37 - .L_36)
.L_36:
        /*0004*/ 	.word	0x00000082


	//----- nvinfo : EIATTR_KPARAM_INFO
	.align		4
.L_37:
        /*0008*/ 	.byte	0x04, 0x17
        /*000a*/ 	.short	(.L_39 - .L_38)
.L_38:
        /*000c*/ 	.word	0x00000000
        /*0010*/ 	.short	0x0002
        /*0012*/ 	.short	0x0010
        /*0014*/ 	.byte	0x00, 0xf0, 0x21, 0x00


	//----- nvinfo : EIATTR_KPARAM_INFO
	.align		4
.L_39:
        /*0018*/ 	.byte	0x04, 0x17
        /*001a*/ 	.short	(.L_41 - .L_40)
.L_40:
        /*001c*/ 	.word	0x00000000
        /*0020*/ 	.short	0x0001
        /*0022*/ 	.short	0x0008
        /*0024*/ 	.byte	0x00, 0xf5, 0x21, 0x00


	//----- nvinfo : EIATTR_KPARAM_INFO
	.align		4
.L_41:
        /*0028*/ 	.byte	0x04, 0x17
        /*002a*/ 	.short	(.L_43 - .L_42)
.L_42:
        /*002c*/ 	.word	0x00000000
        /*0030*/ 	.short	0x0000
        /*0032*/ 	.short	0x0000
        /*0034*/ 	.byte	0x00, 0xf5, 0x21, 0x00


	//----- nvinfo : EIATTR_SPARSE_MMA_MASK
	.align		4
.L_43:
        /*0038*/ 	.byte	0x03, 0x50
        /*003a*/ 	.short	0x0000


	//----- nvinfo : EIATTR_MAXREG_COUNT
	.align		4
        /*003c*/ 	.byte	0x03, 0x1b
        /*003e*/ 	.short	0x00ff


	//----- nvinfo : EIATTR_MERCURY_ISA_VERSION
	.align		4
        /*0040*/ 	.byte	0x03, 0x5f
        /*0042*/ 	.short	0x0101


	//----- nvinfo : EIATTR_VRC_CTA_INIT_COUNT
	.align		4
        /*0044*/ 	.byte	0x02, 0x4a
	.zero		1
	.zero		1


	//----- nvinfo : EIATTR_EXIT_INSTR_OFFSETS
	.align		4
        /*0048*/ 	.byte	0x04, 0x1c
        /*004a*/ 	.short	(.L_45 - .L_44)


	//   ....[0]....
.L_44:
        /*004c*/ 	.word	0x00000050


	//   ....[1]....
        /*0050*/ 	.word	0x000001d0


	//----- nvinfo : EIATTR_CRS_STACK_SIZE
	.align		4
.L_45:
        /*0054*/ 	.byte	0x04, 0x1e
        /*0056*/ 	.short	(.L_47 - .L_46)
.L_46:
        /*0058*/ 	.word	0x00000000


	//----- nvinfo : EIATTR_CBANK_PARAM_SIZE
	.align		4
.L_47:
        /*005c*/ 	.byte	0x03, 0x19
        /*005e*/ 	.short	0x0018


	//----- nvinfo : EIATTR_PARAM_CBANK
	.align		4
        /*0060*/ 	.byte	0x04, 0x0a
        /*0062*/ 	.short	(.L_49 - .L_48)
	.align		4
.L_48:
        /*0064*/ 	.word	index@(.nv.constant0._Z9transposePPmS0_m)
        /*0068*/ 	.short	0x0380
        /*006a*/ 	.short	0x0018


	//----- nvinfo : EIATTR_SW_WAR
	.align		4
.L_49:
        /*006c*/ 	.byte	0x04, 0x36
        /*006e*/ 	.short	(.L_51 - .L_50)
.L_50:
        /*0070*/ 	.word	0x00000008
.L_51:


//--------------------- .nv.info._Z8init_matPmPS_m --------------------------
	.section	.nv.info._Z8init_matPmPS_m,"",@"SHT_CUDA_INFO"
	.sectionflags	@""
	.align	4


	//----- nvinfo : EIATTR_CUDA_API_VERSION
	.align		4
        /*0000*/ 	.byte	0x04, 0x37
        /*0002*/ 	.short	(.L_53 - .L_52)
.L_52:
        /*0004*/ 	.word	0x00000082


	//----- nvinfo : EIATTR_KPARAM_INFO
	.align		4
.L_53:
        /*0008*/ 	.byte	0x04, 0x17
        /*000a*/ 	.short	(.L_55 - .L_54)
.L_54:
        /*000c*/ 	.word	0x00000000
        /*0010*/ 	.short	0x0002
        /*0012*/ 	.short	0x0010
        /*0014*/ 	.byte	0x00, 0xf0, 0x21, 0x00


	//----- nvinfo : EIATTR_KPARAM_INFO
	.align		4
.L_55:
        /*0018*/ 	.byte	0x04, 0x17
        /*001a*/ 	.short	(.L_57 - .L_56)
.L_56:
        /*001c*/ 	.word	0x00000000
        /*0020*/ 	.short	0x0001
        /*0022*/ 	.short	0x0008
        /*0024*/ 	.byte	0x00, 0xf5, 0x21, 0x00


	//----- nvinfo : EIATTR_KPARAM_INFO
	.align		4
.L_57:
        /*0028*/ 	.byte	0x04, 0x17
        /*002a*/ 	.short	(.L_59 - .L_58)
.L_58:
        /*002c*/ 	.word	0x00000000
        /*0030*/ 	.short	0x0000
        /*0032*/ 	.short	0x0000
        /*0034*/ 	.byte	0x00, 0xf5, 0x21, 0x00


	//----- nvinfo : EIATTR_SPARSE_MMA_MASK
	.align		4
.L_59:
        /*0038*/ 	.byte	0x03, 0x50
        /*003a*/ 	.short	0x0000


	//----- nvinfo : EIATTR_MAXREG_COUNT
	.align		4
        /*003c*/ 	.byte	0x03, 0x1b
        /*003e*/ 	.short	0x00ff


	//----- nvinfo : EIATTR_MERCURY_ISA_VERSION
	.align		4
        /*0040*/ 	.byte	0x03, 0x5f
        /*0042*/ 	.short	0x0101


	//----- nvinfo : EIATTR_VRC_CTA_INIT_COUNT
	.align		4
        /*0044*/ 	.byte	0x02, 0x4a
	.zero		1
	.zero		1


	//----- nvinfo : EIATTR_EXIT_INSTR_OFFSETS
	.align		4
        /*0048*/ 	.byte	0x04, 0x1c
        /*004a*/ 	.short	(.L_61 - .L_60)


	//   ....[0]....
.L_60:
        /*004c*/ 	.word	0x00000050


	//   ....[1]....
        /*0050*/ 	.word	0x00000180


	//----- nvinfo : EIATTR_CRS_STACK_SIZE
	.align		4
.L_61:
        /*0054*/ 	.byte	0x04, 0x1e
        /*0056*/ 	.short	(.L_63 - .L_62)
.L_62:
        /*0058*/ 	.word	0x00000000


	//----- nvinfo : EIATTR_CBANK_PARAM_SIZE
	.align		4
.L_63:
        /*005c*/ 	.byte	0x03, 0x19
        /*005e*/ 	.short	0x0018


	//----- nvinfo : EIATTR_PARAM_CBANK
	.align		4
        /*0060*/ 	.byte	0x04, 0x0a
        /*0062*/ 	.short	(.L_65 - .L_64)
	.align		4
.L_64:
        /*0064*/ 	.word	index@(.nv.constant0._Z8init_matPmPS_m)
        /*0068*/ 	.short	0x0380
        /*006a*/ 	.short	0x0018


	//----- nvinfo : EIATTR_SW_WAR
	.align		4
.L_65:
        /*006c*/ 	.byte	0x04, 0x36
        /*006e*/ 	.short	(.L_67 - .L_66)
.L_66:
        /*0070*/ 	.word	0x00000008
.L_67:


//--------------------- .nv.callgraph             --------------------------
	.section	.nv.callgraph,"",@"SHT_CUDA_CALLGRAPH"
	.align	4
	.sectionentsize	8
	.align		4
        /*0000*/ 	.word	0x00000000
	.align		4
        /*0004*/ 	.word	0xffffffff
	.align		4
        /*0008*/ 	.word	0x00000000
	.align		4
        /*000c*/ 	.word	0xfffffffe
	.align		4
        /*0010*/ 	.word	0x00000000
	.align		4
        /*0014*/ 	.word	0xfffffffd
	.align		4
        /*0018*/ 	.word	0x00000000
	.align		4
        /*001c*/ 	.word	0xfffffffc


//--------------------- .text._Z14fast_transposePPmS0_m --------------------------
	.section	.text._Z14fast_transposePPmS0_m,"ax",@progbits
	.align	128
        .global         _Z14fast_transposePPmS0_m
        .type           _Z14fast_transposePPmS0_m,@function
        .size           _Z14fast_transposePPmS0_m,(.L_x_8 - _Z14fast_transposePPmS0_m)
        .other          _Z14fast_transposePPmS0_m,@"STO_CUDA_ENTRY STV_DEFAULT"
_Z14fast_transposePPmS0_m:
.text._Z14fast_transposePPmS0_m:
[----:B------:R-:W-:Y:S01]  /*0000*/  LDC R1, c[0x0][0x37c] ;  /* 0x0000df00ff017b82 */ /* 0x000fe20000000800 */
[----:B------:R-:W0:Y:S01]  /*0010*/  S2R R7, SR_TID.Y ;  /* 0x0000000000077919 */ /* 0x000e220000002200 */
[----:B------:R-:W1:Y:S01]  /*0020*/  LDCU.64 UR4, c[0x0][0x390] ;  /* 0x00007200ff0477ac */ /* 0x000e620008000a00 */
[----:B------:R-:W-:Y:S01]  /*0030*/  IMAD.MOV.U32 R3, RZ, RZ, RZ ;  /* 0x000000ffff037224 */ /* 0x000fe200078e00ff */
[----:B------:R-:W-:Y:S01]  /*0040*/  BSSY.RECONVERGENT B0, `(.L_x_0) ;  /* 0x000002f000007945 */ /* 0x000fe20003800200 */
[----:B------:R-:W2:Y:S01]  /*0050*/  S2R R2, SR_TID.X ;  /* 0x0000000000027919 */ /* 0x000ea20000002100 */
[----:B------:R-:W3:Y:S01]  /*0060*/  LDCU.64 UR6, c[0x0][0x358] ;  /* 0x00006b00ff0677ac */ /* 0x000ee20008000a00 */
[----:B-1----:R-:W-:Y:S01]  /*0070*/  MOV R6, UR5 ;  /* 0x0000000500067c02 */ /* 0x002fe20008000f00 */
[----:B------:R-:W-:-:S04]  /*0080*/  IMAD.U32 R11, RZ, RZ, UR4 ;  /* 0x00000004ff0b7e24 */ /* 0x000fc8000f8e00ff */
[C---:B0-----:R-:W-:Y:S02]  /*0090*/  IMAD R9, R7.reuse, R6, RZ ;  /* 0x0000000607097224 */ /* 0x041fe400078e02ff */
[----:B--2---:R-:W-:-:S05]  /*00a0*/  IMAD.WIDE.U32 R4, R7, R11, R2 ;  /* 0x0000000b07047225 */ /* 0x004fca00078e0002 */
[----:B------:R-:W-:-:S04]  /*00b0*/  IADD3 R9, PT, PT, R5, R9, RZ ;  /* 0x0000000905097210 */ /* 0x000fc80007ffe0ff */
[----:B------:R-:W-:-:S04]  /*00c0*/  LOP3.LUT R0, R9, R6, RZ, 0xfc, !PT ;  /* 0x0000000609007212 */ /* 0x000fc800078efcff */
[----:B------:R-:W-:-:S13]  /*00d0*/  ISETP.NE.U32.AND P0, PT, R0, RZ, PT ;  /* 0x000000ff0000720c */ /* 0x000fda0003f05070 */
[----:B---3--:R-:W-:Y:S05]  /*00e0*/  @P0 BRA `(.L_x_1) ;  /* 0x00000000005c0947 */ /* 0x008fea0003800000 */
[----:B------:R-:W0:Y:S01]  /*00f0*/  I2F.U32.RP R0, R11 ;  /* 0x0000000b00007306 */ /* 0x000e220000209000 */
[----:B------:R-:W-:Y:S01]  /*0100*/  ISETP.NE.U32.AND P2, PT, R11, RZ, PT ;  /* 0x000000ff0b00720c */ /* 0x000fe20003f45070 */
[----:B------:R-:W-:-:S06]  /*0110*/  IMAD.MOV.U32 R19, RZ, RZ, RZ ;  /* 0x000000ffff137224 */ /* 0x000fcc00078e00ff */
[----:B0-----:R-:W0:Y:S02]  /*0120*/  MUFU.RCP R0, R0 ;  /* 0x0000000000007308 */ /* 0x001e240000001000 */
[----:B0-----:R-:W-:-:S06]  /*0130*/  VIADD R8, R0, 0xffffffe ;  /* 0x0ffffffe00087836 */ /* 0x001fcc0000000000 */
[----:B------:R0:W1:Y:S02]  /*0140*/  F2I.FTZ.U32.TRUNC.NTZ R9, R8 ;  /* 0x0000000800097305 */ /* 0x000064000021f000 */
[----:B0-----:R-:W-:Y:S01]  /*0150*/  IMAD.MOV.U32 R8, RZ, RZ, RZ ;  /* 0x000000ffff087224 */ /* 0x001fe200078e00ff */
[----:B-1----:R-:W-:-:S05]  /*0160*/  IADD3 R10, PT, PT, RZ, -R9, RZ ;  /* 0x80000009ff0a7210 */ /* 0x002fca0007ffe0ff */
[----:B------:R-:W-:-:S04]  /*0170*/  IMAD R13, R10, R11, RZ ;  /* 0x0000000b0a0d7224 */ /* 0x000fc800078e02ff */
[----:B------:R-:W-:-:S04]  /*0180*/  IMAD.HI.U32 R9, R9, R13, R8 ;  /* 0x0000000d09097227 */ /* 0x000fc800078e0008 */
[----:B------:R-:W-:Y:S02]  /*0190*/  HFMA2 R13, -RZ, RZ, 0, 0 ;  /* 0x00000000ff0d7431 */ /* 0x000fe400000001ff */
[----:B------:R-:W-:-:S05]  /*01a0*/  IMAD.HI.U32 R12, R9, R4, RZ ;  /* 0x00000004090c7227 */ /* 0x000fca00078e00ff */
[----:B------:R-:W-:-:S05]  /*01b0*/  IADD3 R10, PT, PT, -R12, RZ, RZ ;  /* 0x000000ff0c0a7210 */ /* 0x000fca0007ffe1ff */
[----:B------:R-:W-:-:S05]  /*01c0*/  IMAD R10, R11, R10, R4 ;  /* 0x0000000a0b0a7224 */ /* 0x000fca00078e0204 */
[----:B------:R-:W-:-:S13]  /*01d0*/  ISETP.GE.U32.AND P0, PT, R10, R11, PT ;  /* 0x0000000b0a00720c */ /* 0x000fda0003f06070 */
[----:B------:R-:W-:Y:S01]  /*01e0*/  @P0 IMAD.IADD R10, R10, 0x1, -R11 ;  /* 0x000000010a0a0824 */ /* 0x000fe200078e0a0b */
[----:B------:R-:W-:-:S04]  /*01f0*/  @P0 IADD3 R12, PT, PT, R12, 0x1, RZ ;  /* 0x000000010c0c0810 */ /* 0x000fc80007ffe0ff */
[----:B------:R-:W-:-:S13]  /*0200*/  ISETP.GE.U32.AND P1, PT, R10, R11, PT ;  /* 0x0000000b0a00720c */ /* 0x000fda0003f26070 */
[----:B------:R-:W-:Y:S01]  /*0210*/  @P1 VIADD R12, R12, 0x1 ;  /* 0x000000010c0c1836 */ /* 0x000fe20000000000 */
[----:B------:R-:W-:-:S04]  /*0220*/  @!P2 LOP3.LUT R12, RZ, R11, RZ, 0x33, !PT ;  /* 0x0000000bff0ca212 */ /* 0x000fc800078e33ff */
[----:B------:R-:W-:-:S05]  /*0230*/  IADD3 R10, PT, PT, -R12, RZ, RZ ;  /* 0x000000ff0c0a7210 */ /* 0x000fca0007ffe1ff */
[----:B------:R-:W-:Y:S01]  /*0240*/  IMAD R10, R11, R10, R4 ;  /* 0x0000000a0b0a7224 */ /* 0x000fe200078e0204 */
[----:B------:R-:W-:Y:S06]  /*0250*/  BRA `(.L_x_2) ;  /* 0x0000000000347947 */ /* 0x000fec0003800000 */
.L_x_1:
[----:B------:R-:W-:-:S07]  /*0260*/  MOV R0, 0x280 ;  /* 0x0000028000007802 */ /* 0x000fce0000000f00 */
[----:B------:R-:W-:Y:S05]  /*0270*/  CALL.REL.NOINC `($__internal_0_$__cuda_sm20_div_u64) ;  /* 0x0000000000c87944 */ /* 0x000fea0003c00000 */
[----:B------:R-:W0:Y:S01]  /*0280*/  LDCU.64 UR4, c[0x0][0x390] ;  /* 0x00007200ff0477ac */ /* 0x000e220008000a00 */
[----:B------:R-:W-:-:S04]  /*0290*/  IADD3 R0, P0, PT, RZ, -R12, RZ ;  /* 0x8000000cff007210 */ /* 0x000fc80007f1e0ff */
[----:B------:R-:W-:Y:S01]  /*02a0*/  IADD3.X R8, PT, PT, RZ, ~R13, RZ, P0, !PT ;  /* 0x8000000dff087210 */ /* 0x000fe200007fe4ff */
[----:B0-----:R-:W-:Y:S02]  /*02b0*/  IMAD.U32 R11, RZ, RZ, UR4 ;  /* 0x00000004ff0b7e24 */ /* 0x001fe4000f8e00ff */
[----:B------:R-:W-:Y:S02]  /*02c0*/  IMAD.U32 R6, RZ, RZ, UR5 ;  /* 0x00000005ff067e24 */ /* 0x000fe4000f8e00ff */
[----:B------:R-:W-:Y:S01]  /*02d0*/  IMAD R15, R8, R11, RZ ;  /* 0x0000000b080f7224 */ /* 0x000fe200078e02ff */
[----:B------:R-:W-:-:S03]  /*02e0*/  MOV R8, R4 ;  /* 0x0000000400087202 */ /* 0x000fc60000000f00 */
[C---:B------:R-:W-:Y:S02]  /*02f0*/  IMAD R15, R0.reuse, R6, R15 ;  /* 0x00000006000f7224 */ /* 0x040fe400078e020f */
[----:B------:R-:W-:-:S04]  /*0300*/  IMAD.WIDE.U32 R8, R0, R11, R8 ;  /* 0x0000000b00087225 */ /* 0x000fc800078e0008 */
[----:B------:R-:W-:Y:S01]  /*0310*/  IMAD.MOV.U32 R10, RZ, RZ, R8 ;  /* 0x000000ffff0a7224 */ /* 0x000fe200078e0008 */
[----:B------:R-:W-:-:S07]  /*0320*/  IADD3 R19, PT, PT, R9, R15, RZ ;  /* 0x0000000f09137210 */ /* 0x000fce0007ffe0ff */
.L_x_2:
[----:B------:R-:W-:Y:S05]  /*0330*/  BSYNC.RECONVERGENT B0 ;  /* 0x0000000000007941 */ /* 0x000fea0003800200 */
.L_x_0:
[----:B------:R-:W0:Y:S01]  /*0340*/  S2UR UR8, SR_CTAID.Y ;  /* 0x00000000000879c3 */ /* 0x000e220000002600 */
[----:B------:R-:W1:Y:S01]  /*0350*/  LDCU.64 UR4, c[0x0][0x380] ;  /* 0x00007000ff0477ac */ /* 0x000e620008000a00 */
[----:B------:R-:W2:Y:S01]  /*0360*/  LDCU.64 UR10, c[0x0][0x388] ;  /* 0x00007100ff0a77ac */ /* 0x000ea20008000a00 */
[----:B0-----:R-:W-:-:S04]  /*0370*/  IMAD.WIDE.U32 R8, R11, UR8, R12 ;  /* 0x000000080b087c25 */ /* 0x001fc8000f8e000c */
[----:B------:R-:W-:Y:S01]  /*0380*/  IMAD R0, R6, UR8, RZ ;  /* 0x0000000806007c24 */ /* 0x000fe2000f8e02ff */
[----:B-1----:R-:W-:-:S03]  /*0390*/  LEA R16, P0, R8, UR4, 0x3 ;  /* 0x0000000408107c11 */ /* 0x002fc6000f8018ff */
[----:B------:R-:W-:-:S05]  /*03a0*/  IMAD.IADD R3, R9, 0x1, R0 ;  /* 0x0000000109037824 */ /* 0x000fca00078e0200 */
[----:B------:R-:W-:-:S05]  /*03b0*/  LEA.HI.X R17, R8, UR5, R3, 0x3, P0 ;  /* 0x0000000508117c11 */ /* 0x000fca00080f1c03 */
[----:B------:R-:W3:Y:S01]  /*03c0*/  LDG.E.64 R14, desc[UR6][R16.64] ;  /* 0x00000006100e7981 */ /* 0x000ee2000c1e1b00 */
[----:B------:R-:W0:Y:S01]  /*03d0*/  S2UR UR4, SR_CTAID.X ;  /* 0x00000000000479c3 */ /* 0x000e220000002500 */
[----:B------:R-:W-:Y:S01]  /*03e0*/  MOV R8, R10 ;  /* 0x0000000a00087202 */ /* 0x000fe20000000f00 */
[----:B------:R-:W-:Y:S02]  /*03f0*/  IMAD.MOV.U32 R9, RZ, RZ, R19 ;  /* 0x000000ffff097224 */ /* 0x000fe400078e0013 */
[----:B0-----:R-:W-:Y:S02]  /*0400*/  IMAD R5, R6, UR4, RZ ;  /* 0x0000000406057c24 */ /* 0x001fe4000f8e02ff */
[----:B------:R-:W-:-:S05]  /*0410*/  IMAD.WIDE.U32 R18, R11, UR4, R8 ;  /* 0x000000040b127c25 */ /* 0x000fca000f8e0008 */
[----:B------:R-:W-:Y:S02]  /*0420*/  IADD3 R3, PT, PT, R19, R5, RZ ;  /* 0x0000000513037210 */ /* 0x000fe40007ffe0ff */
[----:B---3--:R-:W-:-:S04]  /*0430*/  LEA R14, P0, R18, R14, 0x3 ;  /* 0x0000000e120e7211 */ /* 0x008fc800078018ff */
[----:B------:R-:W-:-:S06]  /*0440*/  LEA.HI.X R15, R18, R15, R3, 0x3, P0 ;  /* 0x0000000f120f7211 */ /* 0x000fcc00000f1c03 */
[----:B------:R-:W3:Y:S01]  /*0450*/  LDG.E.64 R14, desc[UR6][R14.64] ;  /* 0x000000060e0e7981 */ /* 0x000ee2000c1e1b00 */
[----:B------:R-:W0:Y:S01]  /*0460*/  S2UR UR5, SR_CgaCtaId ;  /* 0x00000000000579c3 */ /* 0x000e220000008800 */
[----:B------:R-:W-:Y:S01]  /*0470*/  IMAD.WIDE.U32 R12, R11, UR4, R12 ;  /* 0x000000040b0c7c25 */ /* 0x000fe2000f8e000c */
[----:B------:R-:W-:-:S03]  /*0480*/  UMOV UR4, 0x400 ;  /* 0x0000040000047882 */ /* 0x000fc60000000000 */
[----:B------:R-:W-:Y:S01]  /*0490*/  IMAD.IADD R3, R5, 0x1, R13 ;  /* 0x0000000105037824 */ /* 0x000fe200078e020d */
[----:B--2---:R-:W-:-:S04]  /*04a0*/  LEA R16, P0, R12, UR10, 0x3 ;  /* 0x0000000a0c107c11 */ /* 0x004fc8000f8018ff */
[----:B------:R-:W-:Y:S01]  /*04b0*/  LEA.HI.X R17, R12, UR11, R3, 0x3, P0 ;  /* 0x0000000b0c117c11 */ /* 0x000fe200080f1c03 */
[----:B0-----:R-:W-:-:S06]  /*04c0*/  ULEA UR4, UR5, UR4, 0x18 ;  /* 0x0000000405047291 */ /* 0x001fcc000f8ec0ff */
[----:B------:R-:W-:-:S05]  /*04d0*/  LEA R13, R4, UR4, 0x3 ;  /* 0x00000004040d7c11 */ /* 0x000fca000f8e18ff */
[----:B---3--:R-:W-:Y:S01]  /*04e0*/  STS.64 [R13], R14 ;  /* 0x0000000e0d007388 */ /* 0x008fe20000000a00 */
[----:B------:R-:W-:Y:S06]  /*04f0*/  BAR.SYNC.DEFER_BLOCKING 0x0 ;  /* 0x0000000000007b1d */ /* 0x000fec0000010000 */
[----:B------:R-:W2:Y:S01]  /*0500*/  LDG.E.64 R4, desc[UR6][R16.64] ;  /* 0x0000000610047981 */ /* 0x000ea2000c1e1b00 */
[----:B------:R-:W-:Y:S02]  /*0510*/  IMAD R2, R2, R11, R7 ;  /* 0x0000000b02027224 */ /* 0x000fe400078e0207 */
[----:B------:R-:W-:-:S03]  /*0520*/  IMAD.WIDE.U32 R8, R11, UR8, R8 ;  /* 0x000000080b087c25 */ /* 0x000fc6000f8e0008 */
[----:B------:R-:W-:Y:S02]  /*0530*/  LEA R2, R2, UR4, 0x3 ;  /* 0x0000000402027c11 */ /* 0x000fe4000f8e18ff */
[----:B------:R-:W-:-:S04]  /*0540*/  IADD3 R7, PT, PT, R0, R9, RZ ;  /* 0x0000000900077210 */ /* 0x000fc80007ffe0ff */
[----:B------:R-:W0:Y:S01]  /*0550*/  LDS.64 R2, [R2] ;  /* 0x0000000002027984 */ /* 0x000e220000000a00 */
[----:B--2---:R-:W-:-:S04]  /*0560*/  LEA R4, P0, R8, R4, 0x3 ;  /* 0x0000000408047211 */ /* 0x004fc800078018ff */
[----:B------:R-:W-:-:S05]  /*0570*/  LEA.HI.X R5, R8, R5, R7, 0x3, P0 ;  /* 0x0000000508057211 */ /* 0x000fca00000f1c07 */
[----:B0-----:R-:W-:Y:S01]  /*0580*/  STG.E.64 desc[UR6][R4.64], R2 ;  /* 0x0000000204007986 */ /* 0x001fe2000c101b06 */
[----:B------:R-:W-:Y:S05]  /*0590*/  EXIT ;  /* 0x000000000000794d */ /* 0x000fea0003800000 */
        .weak           $__internal_0_$__cuda_sm20_div_u64
        .type           $__internal_0_$__cuda_sm20_div_u64,@function
        .size           $__internal_0_$__cuda_sm20_div_u64,(.L_x_8 - $__internal_0_$__cuda_sm20_div_u64)
$__internal_0_$__cuda_sm20_div_u64:
[----:B------:R-:W0:Y:S01]  /*05a0*/  LDCU.64 UR4, c[0x0][0x390] ;  /* 0x00007200ff0477ac */ /* 0x000e220008000a00 */
[----:B------:R-:W1:Y:S01]  /*05b0*/  LDC.64 R10, c[0x0][0x390] ;  /* 0x0000e400ff0a7b82 */ /* 0x000e620000000a00 */
[----:B0-----:R-:W0:Y:S08]  /*05c0*/  I2F.U64.RP R6, UR4 ;  /* 0x0000000400067d12 */ /* 0x001e300008309000 */
[----:B0-----:R-:W0:Y:S02]  /*05d0*/  MUFU.RCP R6, R6 ;  /* 0x0000000600067308 */ /* 0x001e240000001000 */
[----:B0-----:R-:W-:-:S06]  /*05e0*/  VIADD R12, R6, 0x1ffffffe ;  /* 0x1ffffffe060c7836 */ /* 0x001fcc0000000000 */
[----:B------:R-:W1:Y:S02]  /*05f0*/  F2I.U64.TRUNC R12, R12 ;  /* 0x0000000c000c7311 */ /* 0x000e64000020d800 */
[----:B-1----:R-:W-:-:S04]  /*0600*/  IMAD.WIDE.U32 R14, R12, R10, RZ ;  /* 0x0000000a0c0e7225 */ /* 0x002fc800078e00ff */
[----:B------:R-:W-:Y:S01]  /*0610*/  IMAD R15, R12, R11, R15 ;  /* 0x0000000b0c0f7224 */ /* 0x000fe200078e020f */
[----:B------:R-:W-:-:S03]  /*0620*/  IADD3 R17, P0, PT, RZ, -R14, RZ ;  /* 0x8000000eff117210 */ /* 0x000fc60007f1e0ff */
[----:B------:R-:W-:Y:S02]  /*0630*/  IMAD R15, R13, R10, R15 ;  /* 0x0000000a0d0f7224 */ /* 0x000fe400078e020f */
[----:B------:R-:W-:-:S03]  /*0640*/  IMAD.HI.U32 R14, R12, R17, RZ ;  /* 0x000000110c0e7227 */ /* 0x000fc600078e00ff */
[----:B------:R-:W-:Y:S01]  /*0650*/  IADD3.X R19, PT, PT, RZ, ~R15, RZ, P0, !PT ;  /* 0x8000000fff137210 */ /* 0x000fe200007fe4ff */
[----:B------:R-:W-:-:S04]  /*0660*/  IMAD.MOV.U32 R15, RZ, RZ, R12 ;  /* 0x000000ffff0f7224 */ /* 0x000fc800078e000c */
[----:B------:R-:W-:-:S04]  /*0670*/  IMAD.WIDE.U32 R14, P0, R12, R19, R14 ;  /* 0x000000130c0e7225 */ /* 0x000fc8000780000e */
[C---:B------:R-:W-:Y:S02]  /*0680*/  IMAD R21, R13.reuse, R19, RZ ;  /* 0x000000130d157224 */ /* 0x040fe400078e02ff */
[----:B------:R-:W-:-:S04]  /*0690*/  IMAD.HI.U32 R14, P1, R13, R17, R14 ;  /* 0x000000110d0e7227 */ /* 0x000fc8000782000e */
[----:B------:R-:W-:Y:S01]  /*06a0*/  IMAD.HI.U32 R19, R13, R19, RZ ;  /* 0x000000130d137227 */ /* 0x000fe200078e00ff */
[----:B------:R-:W-:-:S04]  /*06b0*/  IADD3 R15, P2, PT, R21, R14, RZ ;  /* 0x0000000e150f7210 */ /* 0x000fc80007f5e0ff */
[----:B------:R-:W-:Y:S01]  /*06c0*/  IADD3.X R6, PT, PT, R19, R13, RZ, P0, !PT ;  /* 0x0000000d13067210 */ /* 0x000fe200007fe4ff */
[----:B------:R-:W-:-:S03]  /*06d0*/  IMAD.WIDE.U32 R12, R15, R10, RZ ;  /* 0x0000000a0f0c7225 */ /* 0x000fc600078e00ff */
[----:B------:R-:W-:Y:S01]  /*06e0*/  IADD3.X R17, PT, PT, RZ, RZ, R6, P2, P1 ;  /* 0x000000ffff117210 */ /* 0x000fe200017e2406 */
[----:B------:R-:W-:Y:S01]  /*06f0*/  IMAD R6, R15, R11, R13 ;  /* 0x0000000b0f067224 */ /* 0x000fe200078e020d */
[----:B------:R-:W-:-:S03]  /*0700*/  IADD3 R13, P0, PT, RZ, -R12, RZ ;  /* 0x8000000cff0d7210 */ /* 0x000fc60007f1e0ff */
[----:B------:R-:W-:Y:S02]  /*0710*/  IMAD R6, R17, R10, R6 ;  /* 0x0000000a11067224 */ /* 0x000fe400078e0206 */
[----:B------:R-:W-:-:S04]  /*0720*/  IMAD.HI.U32 R14, R15, R13, RZ ;  /* 0x0000000d0f0e7227 */ /* 0x000fc800078e00ff */
[----:B------:R-:W-:-:S04]  /*0730*/  IMAD.X R6, RZ, RZ, ~R6, P0 ;  /* 0x000000ffff067224 */ /* 0x000fc800000e0e06 */
[----:B------:R-:W-:-:S04]  /*0740*/  IMAD.WIDE.U32 R14, P0, R15, R6, R14 ;  /* 0x000000060f0e7225 */ /* 0x000fc8000780000e */
[C---:B------:R-:W-:Y:S02]  /*0750*/  IMAD R12, R17.reuse, R6, RZ ;  /* 0x00000006110c7224 */ /* 0x040fe400078e02ff */
[----:B------:R-:W-:-:S04]  /*0760*/  IMAD.HI.U32 R15, P1, R17, R13, R14 ;  /* 0x0000000d110f7227 */ /* 0x000fc8000782000e */
[----:B------:R-:W-:Y:S01]  /*0770*/  IMAD.HI.U32 R6, R17, R6, RZ ;  /* 0x0000000611067227 */ /* 0x000fe200078e00ff */
[----:B------:R-:W-:-:S03]  /*0780*/  IADD3 R15, P2, PT, R12, R15, RZ ;  /* 0x0000000f0c0f7210 */ /* 0x000fc60007f5e0ff */
[----:B------:R-:W-:Y:S01]  /*0790*/  IMAD.MOV.U32 R13, RZ, RZ, RZ ;  /* 0x000000ffff0d7224 */ /* 0x000fe200078e00ff */
[----:B------:R-:W-:Y:S01]  /*07a0*/  IADD3.X R17, PT, PT, R6, R17, RZ, P0, !PT ;  /* 0x0000001106117210 */ /* 0x000fe200007fe4ff */
[----:B------:R-:W-:-:S03]  /*07b0*/  IMAD.HI.U32 R12, R15, R4, RZ ;  /* 0x000000040f0c7227 */ /* 0x000fc600078e00ff */
[----:B------:R-:W-:Y:S01]  /*07c0*/  IADD3.X R17, PT, PT, RZ, RZ, R17, P2, P1 ;  /* 0x000000ffff117210 */ /* 0x000fe200017e2411 */
[----:B------:R-:W-:-:S04]  /*07d0*/  IMAD.WIDE.U32 R12, R15, R9, R12 ;  /* 0x000000090f0c7225 */ /* 0x000fc800078e000c */
[C---:B------:R-:W-:Y:S02]  /*07e0*/  IMAD R15, R17.reuse, R9, RZ ;  /* 0x00000009110f7224 */ /* 0x040fe400078e02ff */
[----:B------:R-:W-:-:S04]  /*07f0*/  IMAD.HI.U32 R12, P0, R17, R4, R12 ;  /* 0x00000004110c7227 */ /* 0x000fc8000780000c */
[----:B------:R-:W-:Y:S01]  /*0800*/  IMAD.HI.U32 R6, R17, R9, RZ ;  /* 0x0000000911067227 */ /* 0x000fe200078e00ff */
[----:B------:R-:W-:-:S04]  /*0810*/  IADD3 R15, P1, PT, R15, R12, RZ ;  /* 0x0000000c0f0f7210 */ /* 0x000fc80007f3e0ff */
[----:B------:R-:W-:Y:S01]  /*0820*/  IADD3.X R6, PT, PT, R6, RZ, RZ, P0, !PT ;  /* 0x000000ff06067210 */ /* 0x000fe200007fe4ff */
[----:B------:R-:W-:-:S04]  /*0830*/  IMAD.WIDE.U32 R12, R15, R10, RZ ;  /* 0x0000000a0f0c7225 */ /* 0x000fc800078e00ff */
[----:B------:R-:W-:Y:S01]  /*0840*/  IMAD.X R17, RZ, RZ, R6, P1 ;  /* 0x000000ffff117224 */ /* 0x000fe200008e0606 */
[----:B------:R-:W-:Y:S01]  /*0850*/  IADD3 R19, P1, PT, -R12, R4, RZ ;  /* 0x000000040c137210 */ /* 0x000fe20007f3e1ff */
[----:B------:R-:W-:-:S03]  /*0860*/  IMAD R6, R15, R11, R13 ;  /* 0x0000000b0f067224 */ /* 0x000fc600078e020d */
[-C--:B------:R-:W-:Y:S01]  /*0870*/  ISETP.GE.U32.AND P0, PT, R19, R10.reuse, PT ;  /* 0x0000000a1300720c */ /* 0x080fe20003f06070 */
[----:B------:R-:W-:-:S05]  /*0880*/  IMAD R13, R17, R10, R6 ;  /* 0x0000000a110d7224 */ /* 0x000fca00078e0206 */
[----:B------:R-:W-:Y:S02]  /*0890*/  IADD3.X R16, PT, PT, ~R13, R9, RZ, P1, !PT ;  /* 0x000000090d107210 */ /* 0x000fe40000ffe5ff */
[----:B------:R-:W-:Y:S02]  /*08a0*/  IADD3 R13, P2, PT, R19, -R10, RZ ;  /* 0x8000000a130d7210 */ /* 0x000fe40007f5e0ff */
[----:B------:R-:W-:Y:S02]  /*08b0*/  IADD3 R6, P1, PT, R15, 0x1, RZ ;  /* 0x000000010f067810 */ /* 0x000fe40007f3e0ff */
[C---:B------:R-:W-:Y:S01]  /*08c0*/  ISETP.GE.U32.AND.EX P0, PT, R16.reuse, R11, PT, P0 ;  /* 0x0000000b1000720c */ /* 0x040fe20003f06100 */
[----:B------:R-:W-:Y:S01]  /*08d0*/  IMAD.X R14, R16, 0x1, ~R11, P2 ;  /* 0x00000001100e7824 */ /* 0x000fe200010e0e0b */
[----:B------:R-:W-:Y:S02]  /*08e0*/  IADD3.X R12, PT, PT, RZ, R17, RZ, P1, !PT ;  /* 0x00000011ff0c7210 */ /* 0x000fe40000ffe4ff */
[----:B------:R-:W-:-:S02]  /*08f0*/  SEL R15, R6, R15, P0 ;  /* 0x0000000f060f7207 */ /* 0x000fc40000000000 */
[----:B------:R-:W-:Y:S02]  /*0900*/  SEL R13, R13, R19, P0 ;  /* 0x000000130d0d7207 */ /* 0x000fe40000000000 */
[----:B------:R-:W-:Y:S02]  /*0910*/  SEL R6, R12, R17, P0 ;  /* 0x000000110c067207 */ /* 0x000fe40000000000 */
[----:B------:R-:W-:Y:S02]  /*0920*/  IADD3 R12, P2, PT, R15, 0x1, RZ ;  /* 0x000000010f0c7810 */ /* 0x000fe40007f5e0ff */
[----:B------:R-:W-:Y:S02]  /*0930*/  SEL R14, R14, R16, P0 ;  /* 0x000000100e0e7207 */ /* 0x000fe40000000000 */
[----:B------:R-:W-:Y:S01]  /*0940*/  ISETP.GE.U32.AND P0, PT, R13, R10, PT ;  /* 0x0000000a0d00720c */ /* 0x000fe20003f06070 */
[----:B------:R-:W-:Y:S01]  /*0950*/  IMAD.X R13, RZ, RZ, R6, P2 ;  /* 0x000000ffff0d7224 */ /* 0x000fe200010e0606 */
[----:B------:R-:W-:-:S02]  /*0960*/  ISETP.NE.U32.AND P1, PT, R10, RZ, PT ;  /* 0x000000ff0a00720c */ /* 0x000fc40003f25070 */
[----:B------:R-:W-:Y:S02]  /*0970*/  ISETP.GE.U32.AND.EX P0, PT, R14, R11, PT, P0 ;  /* 0x0000000b0e00720c */ /* 0x000fe40003f06100 */
[----:B------:R-:W-:Y:S01]  /*0980*/  ISETP.NE.AND.EX P1, PT, R11, RZ, PT, P1 ;  /* 0x000000ff0b00720c */ /* 0x000fe20003f25310 */
[----:B------:R-:W-:Y:S01]  /*0990*/  IMAD.MOV.U32 R11, RZ, RZ, 0x0 ;  /* 0x00000000ff0b7424 */ /* 0x000fe200078e00ff */
[----:B------:R-:W-:Y:S02]  /*09a0*/  MOV R10, R0 ;  /* 0x00000000000a7202 */ /* 0x000fe40000000f00 */
[----:B------:R-:W-:Y:S02]  /*09b0*/  SEL R12, R12, R15, P0 ;  /* 0x0000000f0c0c7207 */ /* 0x000fe40000000000 */
[----:B------:R-:W-:Y:S02]  /*09c0*/  SEL R13, R13, R6, P0 ;  /* 0x000000060d0d7207 */ /* 0x000fe40000000000 */
[----:B------:R-:W-:-:S02]  /*09d0*/  SEL R12, R12, 0xffffffff, P1 ;  /* 0xffffffff0c0c7807 */ /* 0x000fc40000800000 */
[----:B------:R-:W-:Y:S01]  /*09e0*/  SEL R13, R13, 0xffffffff, P1 ;  /* 0xffffffff0d0d7807 */ /* 0x000fe20000800000 */
[----:B------:R-:W-:Y:S06]  /*09f0*/  RET.REL.NODEC R10 `(_Z14fast_transposePPmS0_m) ;  /* 0xfffffff40a807950 */ /* 0x000fec0003c3ffff */
.L_x_3:
[----:B------:R-:W-:-:S00]  /*0a00*/  BRA `(.L_x_3) ;  /* 0xfffffffc00fc7947 */ /* 0x000fc0000383ffff */
[----:B------:R-:W-:-:S00]  /*0a10*/  NOP ;  /* 0x0000000000007918 */ /* 0x000fc00000000000 */
        /* <DEDUP_REMOVED lines=14> */
.L_x_8:


//--------------------- .text._Z9transposePPmS0_m --------------------------
	.section	.text._Z9transposePPmS0_m,"ax",@progbits
	.align	128
        .global         _Z9transposePPmS0_m
        .type           _Z9transposePPmS0_m,@function
        .size           _Z9transposePPmS0_m,(.L_x_10 - _Z9transposePPmS0_m)
        .other          _Z9transposePPmS0_m,@"STO_CUDA_ENTRY STV_DEFAULT"
_Z9transposePPmS0_m:
.text._Z9transposePPmS0_m:
[----:B------:R-:W-:Y:S01]  /*0000*/  LDC R1, c[0x0][0x37c] ;  /* 0x0000df00ff017b82 */ /* 0x000fe20000000800 */
[----:B------:R-:W0:Y:S01]  /*0010*/  S2R R0, SR_TID.X ;  /* 0x0000000000007919 */ /* 0x000e220000002100 */
[----:B------:R-:W0:Y:S02]  /*0020*/  LDCU.64 UR8, c[0x0][0x390] ;  /* 0x00007200ff0877ac */ /* 0x000e240008000a00 */
[----:B0-----:R-:W-:-:S04]  /*0030*/  ISETP.GE.U32.AND P0, PT, R0, UR8, PT ;  /* 0x0000000800007c0c */ /* 0x001fc8000bf06070 */
[----:B------:R-:W-:-:S13]  /*0040*/  ISETP.GE.U32.AND.EX P0, PT, RZ, UR9, PT, P0 ;  /* 0x00000009ff007c0c */ /* 0x000fda000bf06100 */
[----:B------:R-:W-:Y:S05]  /*0050*/  @P0 EXIT ;  /* 0x000000000000094d */ /* 0x000fea0003800000 */
[----:B------:R-:W0:Y:S01]  /*0060*/  S2R R11, SR_CTAID.X ;  /* 0x00000000000b7919 */ /* 0x000e220000002500 */
[----:B------:R-:W0:Y:S01]  /*0070*/  LDC.64 R2, c[0x0][0x380] ;  /* 0x0000e000ff027b82 */ /* 0x000e220000000a00 */
[----:B------:R-:W-:Y:S01]  /*0080*/  IMAD.MOV.U32 R15, RZ, RZ, RZ ;  /* 0x000000ffff0f7224 */ /* 0x000fe200078e00ff */
[----:B------:R-:W1:Y:S01]  /*0090*/  LDCU UR4, c[0x0][0x360] ;  /* 0x00006c00ff0477ac */ /* 0x000e620008000800 */
[----:B------:R-:W2:Y:S01]  /*00a0*/  LDCU.64 UR6, c[0x0][0x358] ;  /* 0x00006b00ff0677ac */ /* 0x000ea20008000a00 */
[----:B------:R-:W3:Y:S02]  /*00b0*/  LDCU.64 UR10, c[0x0][0x388] ;  /* 0x00007100ff0a77ac */ /* 0x000ee40008000a00 */
[----:B0123--:R-:W-:-:S07]  /*00c0*/  IMAD.WIDE.U32 R2, R11, 0x8, R2 ;  /* 0x000000080b027825 */ /* 0x00ffce00078e0002 */
.L_x_4:
[----:B0-----:R-:W2:Y:S01]  /*00d0*/  LDG.E.64 R4, desc[UR6][R2.64] ;  /* 0x0000000602047981 */ /* 0x001ea2000c1e1b00 */
[C---:B------:R-:W-:Y:S01]  /*00e0*/  IMAD.SHL.U32 R7, R0.reuse, 0x8, RZ ;  /* 0x0000000800077824 */ /* 0x040fe200078e00ff */
[----:B------:R-:W-:-:S04]  /*00f0*/  SHF.L.U64.HI R13, R0, 0x3, R15 ;  /* 0x00000003000d7819 */ /* 0x000fc8000001020f */
[----:B------:R-:W-:-:S04]  /*0100*/  IADD3 R8, P1, PT, R7, UR10, RZ ;  /* 0x0000000a07087c10 */ /* 0x000fc8000ff3e0ff */
[----:B------:R-:W-:Y:S02]  /*0110*/  IADD3.X R9, PT, PT, R13, UR11, RZ, P1, !PT ;  /* 0x0000000b0d097c10 */ /* 0x000fe40008ffe4ff */
[----:B--2---:R-:W-:-:S03]  /*0120*/  IADD3 R4, P0, PT, R4, R7, RZ ;  /* 0x0000000704047210 */ /* 0x004fc60007f1e0ff */
[----:B------:R-:W2:Y:S02]  /*0130*/  LDG.E.64 R6, desc[UR6][R8.64] ;  /* 0x0000000608067981 */ /* 0x000ea4000c1e1b00 */
[----:B------:R-:W-:-:S06]  /*0140*/  IMAD.X R5, R5, 0x1, R13, P0 ;  /* 0x0000000105057824 */ /* 0x000fcc00000e060d */
[----:B------:R-:W3:Y:S01]  /*0150*/  LDG.E.64 R4, desc[UR6][R4.64] ;  /* 0x0000000604047981 */ /* 0x000ee2000c1e1b00 */
[----:B------:R-:W-:-:S05]  /*0160*/  IADD3 R0, P0, PT, R0, UR4, RZ ;  /* 0x0000000400007c10 */ /* 0x000fca000ff1e0ff */
[----:B------:R-:W-:Y:S01]  /*0170*/  IMAD.X R15, RZ, RZ, R15, P0 ;  /* 0x000000ffff0f7224 */ /* 0x000fe200000e060f */
[----:B------:R-:W-:-:S04]  /*0180*/  ISETP.GE.U32.AND P0, PT, R0, UR8, PT ;  /* 0x0000000800007c0c */ /* 0x000fc8000bf06070 */
[----:B------:R-:W-:Y:S01]  /*0190*/  ISETP.GE.U32.AND.EX P0, PT, R15, UR9, PT, P0 ;  /* 0x000000090f007c0c */ /* 0x000fe2000bf06100 */
[----:B--2---:R-:W-:-:S05]  /*01a0*/  IMAD.WIDE.U32 R6, R11, 0x8, R6 ;  /* 0x000000080b067825 */ /* 0x004fca00078e0006 */
[----:B---3--:R0:W-:Y:S07]  /*01b0*/  STG.E.64 desc[UR6][R6.64], R4 ;  /* 0x0000000406007986 */ /* 0x0081ee000c101b06 */
[----:B------:R-:W-:Y:S05]  /*01c0*/  @!P0 BRA `(.L_x_4) ;  /* 0xfffffffc00c08947 */ /* 0x000fea000383ffff */
[----:B------:R-:W-:Y:S05]  /*01d0*/  EXIT ;  /* 0x000000000000794d */ /* 0x000fea0003800000 */
.L_x_5:
        /* <DEDUP_REMOVED lines=10> */
.L_x_10:


//--------------------- .text._Z8init_matPmPS_m   --------------------------
	.section	.text._Z8init_matPmPS_m,"ax",@progbits
	.align	128
        .global         _Z8init_matPmPS_m
        .type           _Z8init_matPmPS_m,@function
        .size           _Z8init_matPmPS_m,(.L_x_11 - _Z8init_matPmPS_m)
        .other          _Z8init_matPmPS_m,@"STO_CUDA_ENTRY STV_DEFAULT"
_Z8init_matPmPS_m:
.text._Z8init_matPmPS_m:
[----:B------:R-:W-:Y:S01]  /*0000*/  LDC R1, c[0x0][0x37c] ;  /* 0x0000df00ff017b82 */ /* 0x000fe20000000800 */
[----:B------:R-:W0:Y:S01]  /*0010*/  S2R R0, SR_TID.X ;  /* 0x0000000000007919 */ /* 0x000e220000002100 */
[----:B------:R-:W0:Y:S02]  /*0020*/  LDCU.64 UR8, c[0x0][0x390] ;  /* 0x00007200ff0877ac */ /* 0x000e240008000a00 */
[----:B0-----:R-:W-:-:S04]  /*0030*/  ISETP.GE.U32.AND P0, PT, R0, UR8, PT ;  /* 0x0000000800007c0c */ /* 0x001fc8000bf06070 */
[----:B------:R-:W-:-:S13]  /*0040*/  ISETP.GE.U32.AND.EX P0, PT, RZ, UR9, PT, P0 ;  /* 0x00000009ff007c0c */ /* 0x000fda000bf06100 */
[----:B------:R-:W-:Y:S05]  /*0050*/  @P0 EXIT ;  /* 0x000000000000094d */ /* 0x000fea0003800000 */
[----:B------:R-:W-:Y:S01]  /*0060*/  IMAD.MOV.U32 R9, RZ, RZ, RZ ;  /* 0x000000ffff097224 */ /* 0x000fe200078e00ff */
[----:B------:R-:W0:Y:S01]  /*0070*/  LDCU UR4, c[0x0][0x360] ;  /* 0x00006c00ff0477ac */ /* 0x000e220008000800 */
[----:B------:R-:W1:Y:S01]  /*0080*/  LDCU.64 UR6, c[0x0][0x358] ;  /* 0x00006b00ff0677ac */ /* 0x000e620008000a00 */
[----:B------:R-:W2:Y:S04]  /*0090*/  LDCU.128 UR12, c[0x0][0x380] ;  /* 0x00007000ff0c77ac */ /* 0x000ea80008000c00 */
.L_x_6:
[----:B------:R-:W-:Y:S01]  /*00a0*/  IMAD R5, R9, UR8, RZ ;  /* 0x0000000809057c24 */ /* 0x000fe2000f8e02ff */
[C---:B--2---:R-:W-:Y:S01]  /*00b0*/  LEA R6, P1, R0.reuse, UR14, 0x3 ;  /* 0x0000000e00067c11 */ /* 0x044fe2000f8218ff */
[----:B------:R-:W-:-:S03]  /*00c0*/  IMAD.WIDE.U32 R2, R0, UR8, RZ ;  /* 0x0000000800027c25 */ /* 0x000fc6000f8e00ff */
[C---:B------:R-:W-:Y:S01]  /*00d0*/  LEA.HI.X R7, R0.reuse, UR15, R9, 0x3, P1 ;  /* 0x0000000f00077c11 */ /* 0x040fe200088f1c09 */
[----:B------:R-:W-:Y:S01]  /*00e0*/  IMAD R5, R0, UR9, R5 ;  /* 0x0000000900057c24 */ /* 0x000fe2000f8e0205 */
[----:B------:R-:W-:-:S03]  /*00f0*/  LEA R4, P0, R2, UR12, 0x3 ;  /* 0x0000000c02047c11 */ /* 0x000fc6000f8018ff */
[----:B------:R-:W-:-:S05]  /*0100*/  IMAD.IADD R3, R3, 0x1, R5 ;  /* 0x0000000103037824 */ /* 0x000fca00078e0205 */
[----:B------:R-:W-:Y:S02]  /*0110*/  LEA.HI.X R5, R2, UR13, R3, 0x3, P0 ;  /* 0x0000000d02057c11 */ /* 0x000fe400080f1c03 */
[----:B0-----:R-:W-:-:S03]  /*0120*/  IADD3 R0, P0, PT, R0, UR4, RZ ;  /* 0x0000000400007c10 */ /* 0x001fc6000ff1e0ff */
[----:B-1----:R3:W-:Y:S02]  /*0130*/  STG.E.64 desc[UR6][R6.64], R4 ;  /* 0x0000000406007986 */ /* 0x0027e4000c101b06 */
[----:B------:R-:W-:Y:S01]  /*0140*/  IMAD.X R9, RZ, RZ, R9, P0 ;  /* 0x000000ffff097224 */ /* 0x000fe200000e0609 */
[----:B------:R-:W-:-:S04]  /*0150*/  ISETP.GE.U32.AND P0, PT, R0, UR8, PT ;  /* 0x0000000800007c0c */ /* 0x000fc8000bf06070 */
[----:B------:R-:W-:-:S13]  /*0160*/  ISETP.GE.U32.AND.EX P0, PT, R9, UR9, PT, P0 ;  /* 0x0000000909007c0c */ /* 0x000fda000bf06100 */
[----:B---3--:R-:W-:Y:S05]  /*0170*/  @!P0 BRA `(.L_x_6) ;  /* 0xfffffffc00c88947 */ /* 0x008fea000383ffff */
[----:B------:R-:W-:Y:S05]  /*0180*/  EXIT ;  /* 0x000000000000794d */ /* 0x000fea0003800000 */
.L_x_7:
        /* <DEDUP_REMOVED lines=15> */
.L_x_11:


//--------------------- .nv.shared._Z14fast_transposePPmS0_m --------------------------
	.section	.nv.shared._Z14fast_transposePPmS0_m,"aw",@nobits
	.sectionflags	@""
	.align	8
.nv.shared._Z14fast_transposePPmS0_m:
	.zero		3072


//--------------------- .nv.shared.reserved.0     --------------------------
	.section	.nv.shared.reserved.0,"aw",@nobits
	.weak		__nv_reservedSMEM_offset_0_alias
	.size		__nv_reservedSMEM_offset_0_alias, 0, 64
	.other		__nv_reservedSMEM_offset_0_alias,@"STO_CUDA_RESERVED_SHARED STV_DEFAULT"
__nv_reservedSMEM_offset_0_alias:
	.zero		0
	.zero		64


//--------------------- .nv.constant0._Z14fast_transposePPmS0_m --------------------------
	.section	.nv.constant0._Z14fast_transposePPmS0_m,"a",@progbits
	.sectionflags	@""
	.align	4
.nv.constant0._Z14fast_transposePPmS0_m:
	.zero		920


//--------------------- .nv.constant0._Z9transposePPmS0_m --------------------------
	.section	.nv.constant0._Z9transposePPmS0_m,"a",@progbits
	.sectionflags	@""
	.align	4
.nv.constant0._Z9transposePPmS0_m:
	.zero		920


//--------------------- .nv.constant0._Z8init_matPmPS_m --------------------------
	.section	.nv.constant0._Z8init_matPmPS_m,"a",@progbits
	.sectionflags	@""
	.align	4
.nv.constant0._Z8init_matPmPS_m:
	.zero		920


//--------------------- SYMBOLS --------------------------

	.type		.nv.reservedSmem.offset0,@object
	.size		.nv.reservedSmem.offset0,0x4
	.type		.nv.reservedSmem.cap,@object
	.size		.nv.reservedSmem.cap,0x4
